	.headerflags	@"EF_CUDA_TEXMODE_UNIFIED EF_CUDA_64BIT_ADDRESS EF_CUDA_ACCELERATORS EF_CUDA_SM90 EF_CUDA_VIRTUAL_SM(EF_CUDA_SM90)"
	.elftype	@"ET_EXEC"


//--------------------- .nv.info                  --------------------------
	.section	.nv.info,"",@"SHT_CUDA_INFO"
	.align	4


	//----- nvinfo : EIATTR_REGCOUNT
	.align		4
        /*0000*/ 	.byte	0x04, 0x2f
        /*0002*/ 	.short	(.L_1 - .L_0)
	.align		4
.L_0:
        /*0004*/ 	.word	index@(triton_poi_fused_cat_relu_0)
        /*0008*/ 	.word	0x0000000c


	//----- nvinfo : EIATTR_MIN_STACK_SIZE
	.align		4
.L_1:
        /*000c*/ 	.byte	0x04, 0x12
        /*000e*/ 	.short	(.L_3 - .L_2)
	.align		4
.L_2:
        /*0010*/ 	.word	index@(triton_poi_fused_cat_relu_0)
        /*0014*/ 	.word	0x00000000


	//----- nvinfo : EIATTR_FRAME_SIZE
	.align		4
.L_3:
        /*0018*/ 	.byte	0x04, 0x11
        /*001a*/ 	.short	(.L_5 - .L_4)
	.align		4
.L_4:
        /*001c*/ 	.word	index@(triton_poi_fused_cat_relu_0)
        /*0020*/ 	.word	0x00000000


	//----- nvinfo : EIATTR_MIN_STACK_SIZE
	.align		4
.L_5:
        /*0024*/ 	.byte	0x04, 0x12
        /*0026*/ 	.short	(.L_7 - .L_6)
	.align		4
.L_6:
        /*0028*/ 	.word	index@(triton_poi_fused_cat_relu_0)
        /*002c*/ 	.word	0x00000000
.L_7:


//--------------------- .nv.info.triton_poi_fused_cat_relu_0 --------------------------
	.section	.nv.info.triton_poi_fused_cat_relu_0,"",@"SHT_CUDA_INFO"
	.sectionflags	@""
	.align	4


	//----- nvinfo : EIATTR_CUDA_API_VERSION
	.align		4
        /*0000*/ 	.byte	0x04, 0x37
        /*0002*/ 	.short	(.L_9 - .L_8)
.L_8:
        /*0004*/ 	.word	0x0000007c


	//----- nvinfo : EIATTR_KPARAM_INFO
	.align		4
.L_9:
        /*0008*/ 	.byte	0x04, 0x17
        /*000a*/ 	.short	(.L_11 - .L_10)
.L_10:
        /*000c*/ 	.word	0x00000000
        /*0010*/ 	.short	0x0002
        /*0012*/ 	.short	0x0010
        /*0014*/ 	.byte	0x00, 0xf0, 0x11, 0x00


	//----- nvinfo : EIATTR_KPARAM_INFO
	.align		4
.L_11:
        /*0018*/ 	.byte	0x04, 0x17
        /*001a*/ 	.short	(.L_13 - .L_12)
.L_12:
        /*001c*/ 	.word	0x00000000
        /*0020*/ 	.short	0x0001
        /*0022*/ 	.short	0x0008
        /*0024*/ 	.byte	0x00, 0xf4, 0x21, 0x00


	//----- nvinfo : EIATTR_KPARAM_INFO
	.align		4
.L_13:
        /*0028*/ 	.byte	0x04, 0x17
        /*002a*/ 	.short	(.L_15 - .L_14)
.L_14:
        /*002c*/ 	.word	0x00000000
        /*0030*/ 	.short	0x0000
        /*0032*/ 	.short	0x0000
        /*0034*/ 	.byte	0x00, 0xf4, 0x21, 0x00


	//----- nvinfo : EIATTR_SPARSE_MMA_MASK
	.align		4
.L_15:
        /*0038*/ 	.byte	0x03, 0x50
        /*003a*/ 	.short	0x0000


	//----- nvinfo : EIATTR_MAXREG_COUNT
	.align		4
        /*003c*/ 	.byte	0x03, 0x1b
        /*003e*/ 	.short	0x00ff


	//----- nvinfo : EIATTR_EXIT_INSTR_OFFSETS
	.align		4
        /*0040*/ 	.byte	0x04, 0x1c
        /*0042*/ 	.short	(.L_17 - .L_16)


	//   ....[0]....
.L_16:
        /*0044*/ 	.word	0x000002e0


	//   ....[1]....
        /*0048*/ 	.word	0x00000300


	//----- nvinfo : EIATTR_REQNTID
	.align		4
.L_17:
        /*004c*/ 	.byte	0x04, 0x10
        /*004e*/ 	.short	(.L_19 - .L_18)
.L_18:
        /*0050*/ 	.word	0x00000080
        /*0054*/ 	.word	0x00000001
        /*0058*/ 	.word	0x00000001


	//----- nvinfo : EIATTR_CBANK_PARAM_SIZE
	.align		4
.L_19:
        /*005c*/ 	.byte	0x03, 0x19
        /*005e*/ 	.short	0x0014


	//----- nvinfo : EIATTR_PARAM_CBANK
	.align		4
        /*0060*/ 	.byte	0x04, 0x0a
        /*0062*/ 	.short	(.L_21 - .L_20)
	.align		4
.L_20:
        /*0064*/ 	.word	index@(.nv.constant0.triton_poi_fused_cat_relu_0)
        /*0068*/ 	.short	0x0210
        /*006a*/ 	.short	0x0014


	//----- nvinfo : EIATTR_SW_WAR
	.align		4
.L_21:
        /*006c*/ 	.byte	0x04, 0x36
        /*006e*/ 	.short	(.L_23 - .L_22)
.L_22:
        /*0070*/ 	.word	0x00000008
.L_23:


//--------------------- .nv.callgraph             --------------------------
	.section	.nv.callgraph,"",@"SHT_CUDA_CALLGRAPH"
	.align	4
	.sectionentsize	8
	.align		4
        /*0000*/ 	.word	0x00000000
	.align		4
        /*0004*/ 	.word	0xffffffff
	.align		4
        /*0008*/ 	.word	0x00000000
	.align		4
        /*000c*/ 	.word	0xfffffffe
	.align		4
        /*0010*/ 	.word	0x00000000
	.align		4
        /*0014*/ 	.word	0xfffffffd
	.align		4
        /*0018*/ 	.word	0x00000000
	.align		4
        /*001c*/ 	.word	0xfffffffc


//--------------------- .text.triton_poi_fused_cat_relu_0 --------------------------
	.section	.text.triton_poi_fused_cat_relu_0,"ax",@progbits
	.align	128
        .global         triton_poi_fused_cat_relu_0
        .type           triton_poi_fused_cat_relu_0,@function
        .size           triton_poi_fused_cat_relu_0,(.L_x_1 - triton_poi_fused_cat_relu_0)
        .other          triton_poi_fused_cat_relu_0,@"STO_CUDA_ENTRY STV_DEFAULT"
triton_poi_fused_cat_relu_0:
.text.triton_poi_fused_cat_relu_0:
[----:B------:R-:W0:Y:S02]  /*0000*/  LDC R1, c[0x0][0x28] ;  /* 0x00000a00ff017b82 */ /* 0x000e240000000800 */
[----:B------:R-:W1:Y:S01]  /*0010*/  S2R R0, SR_TID.X ;  /* 0x0000000000007919 */ /* 0x000e620000002100 */
[----:B------:R-:W-:Y:S01]  /*0020*/  ULDC.64 UR4, c[0x0][0x208] ;  /* 0x0000820000047ab9 */ /* 0x000fe20000000a00 */
[----:B------:R-:W2:Y:S01]  /*0030*/  S2R R3, SR_CTAID.X ;  /* 0x0000000000037919 */ /* 0x000ea20000002500 */
[----:B-1----:R-:W-:Y:S02]  /*0040*/  LOP3.LUT R0, R0, 0x7f, RZ, 0xc0, !PT ;  /* 0x0000007f00007812 */ /* 0x002fe400078ec0ff */
[----:B--2---:R-:W-:-:S03]  /*0050*/  SHF.R.S32.HI R7, RZ, 0x18, R3 ;  /* 0x00000018ff077819 */ /* 0x004fc60000011403 */
[----:B------:R-:W-:Y:S01]  /*0060*/  IMAD R0, R3, 0x80, R0 ;  /* 0x0000008003007824 */ /* 0x000fe200078e0200 */
[----:B------:R-:W-:Y:S02]  /*0070*/  SHF.R.U32.HI R5, RZ, 0x18, R3 ;  /* 0x00000018ff057819 */ /* 0x000fe40000011603 */
[----:B------:R-:W-:Y:S01]  /*0080*/  SGXT R7, R7, 0x1 ;  /* 0x000000010707781a */ /* 0x000fe20000000200 */
[----:B------:R-:W1:Y:S01]  /*0090*/  LDC.64 R2, c[0x0][0x210] ;  /* 0x00008400ff027b82 */ /* 0x000e620000000a00 */
[----:B------:R-:W-:Y:S02]  /*00a0*/  SGXT.U32 R5, R5, 0x1 ;  /* 0x000000010505781a */ /* 0x000fe40000000000 */
[CC--:B------:R-:W-:Y:S02]  /*00b0*/  LEA.HI R4, R7.reuse, R0.reuse, RZ, 0x2 ;  /* 0x0000000007047211 */ /* 0x0c0fe400078f10ff */
[----:B------:R-:W-:Y:S01]  /*00c0*/  LEA.HI R7, R7, R0, RZ, 0x5 ;  /* 0x0000000007077211 */ /* 0x000fe200078f28ff */
[----:B------:R-:W-:Y:S01]  /*00d0*/  IMAD.IADD R5, R0, 0x1, R5 ;  /* 0x0000000100057824 */ /* 0x000fe200078e0205 */
[----:B------:R-:W-:-:S02]  /*00e0*/  SHF.R.S32.HI R6, RZ, 0x2, R4 ;  /* 0x00000002ff067819 */ /* 0x000fc40000011404 */
[----:B------:R-:W-:Y:S01]  /*00f0*/  SHF.R.S32.HI R9, RZ, 0x1f, R4 ;  /* 0x0000001fff097819 */ /* 0x000fe20000011404 */
[----:B------:R-:W-:Y:S01]  /*0100*/  IMAD.SHL.U32 R8, R7, 0x2, RZ ;  /* 0x0000000207087824 */ /* 0x000fe200078e00ff */
[----:B------:R-:W-:Y:S02]  /*0110*/  SHF.R.S32.HI R4, RZ, 0x1, R5 ;  /* 0x00000001ff047819 */ /* 0x000fe40000011405 */
[----:B------:R-:W-:Y:S02]  /*0120*/  LEA.HI R9, R9, R6, RZ, 0x3 ;  /* 0x0000000609097211 */ /* 0x000fe400078f18ff */
[C---:B------:R-:W-:Y:S02]  /*0130*/  LOP3.LUT R7, R5.reuse, 0x7ffffffe, RZ, 0xc0, !PT ;  /* 0x7ffffffe05077812 */ /* 0x040fe400078ec0ff */
[----:B------:R-:W-:Y:S02]  /*0140*/  LEA.HI R5, R5, R4, RZ, 0x1 ;  /* 0x0000000405057211 */ /* 0x000fe400078f08ff */
[----:B------:R-:W-:Y:S01]  /*0150*/  LOP3.LUT R9, R9, 0xfffffff8, RZ, 0xc0, !PT ;  /* 0xfffffff809097812 */ /* 0x000fe200078ec0ff */
[----:B------:R-:W-:Y:S01]  /*0160*/  IMAD.IADD R7, R0, 0x1, -R7 ;  /* 0x0000000100077824 */ /* 0x000fe200078e0a07 */
[----:B------:R-:W-:-:S02]  /*0170*/  LOP3.LUT R8, R8, 0xffffffc0, RZ, 0xc0, !PT ;  /* 0xffffffc008087812 */ /* 0x000fc400078ec0ff */
[----:B------:R-:W-:Y:S01]  /*0180*/  LOP3.LUT R5, R5, 0x1ffffffe, RZ, 0xc0, !PT ;  /* 0x1ffffffe05057812 */ /* 0x000fe200078ec0ff */
[----:B------:R-:W-:Y:S01]  /*0190*/  IMAD.IADD R9, R6, 0x1, -R9 ;  /* 0x0000000106097824 */ /* 0x000fe200078e0a09 */
[----:B------:R-:W-:Y:S01]  /*01a0*/  ISETP.GE.AND P0, PT, R0, 0x80, PT ;  /* 0x000000800000780c */ /* 0x000fe20003f06270 */
[----:B------:R-:W-:Y:S02]  /*01b0*/  IMAD R8, R7, 0x2, R8 ;  /* 0x0000000207087824 */ /* 0x000fe400078e0208 */
[----:B------:R-:W-:Y:S01]  /*01c0*/  IMAD.IADD R5, R4, 0x1, -R5 ;  /* 0x0000000104057824 */ /* 0x000fe200078e0a05 */
[C---:B------:R-:W-:Y:S02]  /*01d0*/  ISETP.GE.AND P3, PT, R9.reuse, 0x4, PT ;  /* 0x000000040900780c */ /* 0x040fe40003f66270 */
[----:B------:R-:W-:Y:S01]  /*01e0*/  ISETP.GT.AND P2, PT, R9, 0x3, !P0 ;  /* 0x000000030900780c */ /* 0x000fe20004744270 */
[----:B------:R-:W-:Y:S01]  /*01f0*/  IMAD R8, R5, 0x8, R8 ;  /* 0x0000000805087824 */ /* 0x000fe200078e0208 */
[----:B------:R-:W-:-:S03]  /*0200*/  ISETP.LT.AND P1, PT, R0, 0x80, !P3 ;  /* 0x000000800000780c */ /* 0x000fc60005f21270 */
[----:B------:R-:W-:Y:S01]  /*0210*/  IMAD R5, R9, 0x10, R8 ;  /* 0x0000001009057824 */ /* 0x000fe200078e0208 */
[----:B------:R-:W-:-:S03]  /*0220*/  CS2R R8, SRZ ;  /* 0x0000000000087805 */ /* 0x000fc6000001ff00 */
[C---:B------:R-:W-:Y:S02]  /*0230*/  VIADD R7, R5.reuse, 0xffffffc5 ;  /* 0xffffffc505077836 */ /* 0x040fe40000000000 */
[----:B-1----:R-:W-:-:S04]  /*0240*/  IMAD.WIDE R4, R5, 0x4, R2 ;  /* 0x0000000405047825 */ /* 0x002fc800078e0202 */
[----:B------:R-:W-:Y:S01]  /*0250*/  IMAD.WIDE R2, R7, 0x4, R2 ;  /* 0x0000000407027825 */ /* 0x000fe200078e0202 */
[----:B------:R-:W2:Y:S01]  /*0260*/  @P1 LDG.E.EL R8, desc[UR4][R4.64] ;  /* 0x0000000404081981 */ /* 0x000ea2000c2e1900 */
[----:B------:R-:W1:Y:S03]  /*0270*/  LDC.64 R6, c[0x0][0x218] ;  /* 0x00008600ff067b82 */ /* 0x000e660000000a00 */
[----:B------:R-:W3:Y:S01]  /*0280*/  @P2 LDG.E.EL R9, desc[UR4][R2.64] ;  /* 0x0000000402092981 */ /* 0x000ee2000c2e1900 */
[----:B-1----:R-:W-:Y:S01]  /*0290*/  IMAD.WIDE R6, R0, 0x4, R6 ;  /* 0x0000000400067825 */ /* 0x002fe200078e0206 */
[----:B--2---:R-:W-:Y:S02]  /*02a0*/  SEL R8, R8, RZ, P1 ;  /* 0x000000ff08087207 */ /* 0x004fe40000800000 */
[----:B---3--:R-:W-:-:S04]  /*02b0*/  @P3 SEL R8, R9, RZ, P2 ;  /* 0x000000ff09083207 */ /* 0x008fc80001000000 */
[----:B------:R-:W-:-:S04]  /*02c0*/  FSETP.GEU.AND P1, PT, R8, RZ, PT ;  /* 0x000000ff0800720b */ /* 0x000fc80003f2e000 */
[----:B------:R-:W-:Y:S01]  /*02d0*/  FSEL R9, R8, RZ, P1 ;  /* 0x000000ff08097208 */ /* 0x000fe20000800000 */
[----:B------:R-:W-:Y:S08]  /*02e0*/  @P0 EXIT ;  /* 0x000000000000094d */ /* 0x000ff00003800000 */
[----:B------:R-:W-:Y:S01]  /*02f0*/  STG.E desc[UR4][R6.64], R9 ;  /* 0x0000000906007986 */ /* 0x000fe2000c101904 */
[----:B------:R-:W-:Y:S05]  /*0300*/  EXIT ;  /* 0x000000000000794d */ /* 0x000fea0003800000 */
.L_x_0:
[----:B------:R-:W-:-:S00]  /*0310*/  BRA `(.L_x_0) ;  /* 0xfffffffc00fc7947 */ /* 0x000fc0000383ffff */
[----:B------:R-:W-:-:S00]  /*0320*/  NOP ;  /* 0x0000000000007918 */ /* 0x000fc00000000000 */
        /* <DEDUP_REMOVED lines=13> */
.L_x_1:


//--------------------- .nv.constant0.triton_poi_fused_cat_relu_0 --------------------------
	.section	.nv.constant0.triton_poi_fused_cat_relu_0,"a",@progbits
	.sectionflags	@""
	.align	4
.nv.constant0.triton_poi_fused_cat_relu_0:
	.zero		548
